	.headerflags	@"EF_CUDA_TEXMODE_UNIFIED EF_CUDA_64BIT_ADDRESS EF_CUDA_ACCELERATORS EF_CUDA_SM90 EF_CUDA_VIRTUAL_SM(EF_CUDA_SM90)"
	.elftype	@"ET_EXEC"


//--------------------- .nv.info                  --------------------------
	.section	.nv.info,"",@"SHT_CUDA_INFO"
	.align	4


	//----- nvinfo : EIATTR_REGCOUNT
	.align		4
        /*0000*/ 	.byte	0x04, 0x2f
        /*0002*/ 	.short	(.L_1 - .L_0)
	.align		4
.L_0:
        /*0004*/ 	.word	index@(triton_poi_fused_clone_12)
        /*0008*/ 	.word	0x00000017


	//----- nvinfo : EIATTR_MIN_STACK_SIZE
	.align		4
.L_1:
        /*000c*/ 	.byte	0x04, 0x12
        /*000e*/ 	.short	(.L_3 - .L_2)
	.align		4
.L_2:
        /*0010*/ 	.word	index@(triton_poi_fused_clone_12)
        /*0014*/ 	.word	0x00000000


	//----- nvinfo : EIATTR_FRAME_SIZE
	.align		4
.L_3:
        /*0018*/ 	.byte	0x04, 0x11
        /*001a*/ 	.short	(.L_5 - .L_4)
	.align		4
.L_4:
        /*001c*/ 	.word	index@(triton_poi_fused_clone_12)
        /*0020*/ 	.word	0x00000000


	//----- nvinfo : EIATTR_MIN_STACK_SIZE
	.align		4
.L_5:
        /*0024*/ 	.byte	0x04, 0x12
        /*0026*/ 	.short	(.L_7 - .L_6)
	.align		4
.L_6:
        /*0028*/ 	.word	index@(triton_poi_fused_clone_12)
        /*002c*/ 	.word	0x00000000
.L_7:


//--------------------- .nv.info.triton_poi_fused_clone_12 --------------------------
	.section	.nv.info.triton_poi_fused_clone_12,"",@"SHT_CUDA_INFO"
	.sectionflags	@""
	.align	4


	//----- nvinfo : EIATTR_CUDA_API_VERSION
	.align		4
        /*0000*/ 	.byte	0x04, 0x37
        /*0002*/ 	.short	(.L_9 - .L_8)
.L_8:
        /*0004*/ 	.word	0x0000007c


	//----- nvinfo : EIATTR_KPARAM_INFO
	.align		4
.L_9:
        /*0008*/ 	.byte	0x04, 0x17
        /*000a*/ 	.short	(.L_11 - .L_10)
.L_10:
        /*000c*/ 	.word	0x00000000
        /*0010*/ 	.short	0x0005
        /*0012*/ 	.short	0x0024
        /*0014*/ 	.byte	0x00, 0xf0, 0x11, 0x00


	//----- nvinfo : EIATTR_KPARAM_INFO
	.align		4
.L_11:
        /*0018*/ 	.byte	0x04, 0x17
        /*001a*/ 	.short	(.L_13 - .L_12)
.L_12:
        /*001c*/ 	.word	0x00000000
        /*0020*/ 	.short	0x0004
        /*0022*/ 	.short	0x0020
        /*0024*/ 	.byte	0x00, 0xf0, 0x11, 0x00


	//----- nvinfo : EIATTR_KPARAM_INFO
	.align		4
.L_13:
        /*0028*/ 	.byte	0x04, 0x17
        /*002a*/ 	.short	(.L_15 - .L_14)
.L_14:
        /*002c*/ 	.word	0x00000000
        /*0030*/ 	.short	0x0003
        /*0032*/ 	.short	0x0018
        /*0034*/ 	.byte	0x00, 0xf4, 0x21, 0x00


	//----- nvinfo : EIATTR_KPARAM_INFO
	.align		4
.L_15:
        /*0038*/ 	.byte	0x04, 0x17
        /*003a*/ 	.short	(.L_17 - .L_16)
.L_16:
        /*003c*/ 	.word	0x00000000
        /*0040*/ 	.short	0x0002
        /*0042*/ 	.short	0x0010
        /*0044*/ 	.byte	0x00, 0xf4, 0x21, 0x00


	//----- nvinfo : EIATTR_KPARAM_INFO
	.align		4
.L_17:
        /*0048*/ 	.byte	0x04, 0x17
        /*004a*/ 	.short	(.L_19 - .L_18)
.L_18:
        /*004c*/ 	.word	0x00000000
        /*0050*/ 	.short	0x0001
        /*0052*/ 	.short	0x0008
        /*0054*/ 	.byte	0x00, 0xf4, 0x21, 0x00


	//----- nvinfo : EIATTR_KPARAM_INFO
	.align		4
.L_19:
        /*0058*/ 	.byte	0x04, 0x17
        /*005a*/ 	.short	(.L_21 - .L_20)
.L_20:
        /*005c*/ 	.word	0x00000000
        /*0060*/ 	.short	0x0000
        /*0062*/ 	.short	0x0000
        /*0064*/ 	.byte	0x00, 0xf4, 0x21, 0x00


	//----- nvinfo : EIATTR_SPARSE_MMA_MASK
	.align		4
.L_21:
        /*0068*/ 	.byte	0x03, 0x50
        /*006a*/ 	.short	0x0000


	//----- nvinfo : EIATTR_MAXREG_COUNT
	.align		4
        /*006c*/ 	.byte	0x03, 0x1b
        /*006e*/ 	.short	0x00ff


	//----- nvinfo : EIATTR_EXIT_INSTR_OFFSETS
	.align		4
        /*0070*/ 	.byte	0x04, 0x1c
        /*0072*/ 	.short	(.L_23 - .L_22)


	//   ....[0]....
.L_22:
        /*0074*/ 	.word	0x000002e0


	//   ....[1]....
        /*0078*/ 	.word	0x000003b0


	//----- nvinfo : EIATTR_REQNTID
	.align		4
.L_23:
        /*007c*/ 	.byte	0x04, 0x10
        /*007e*/ 	.short	(.L_25 - .L_24)
.L_24:
        /*0080*/ 	.word	0x00000080
        /*0084*/ 	.word	0x00000001
        /*0088*/ 	.word	0x00000001


	//----- nvinfo : EIATTR_CBANK_PARAM_SIZE
	.align		4
.L_25:
        /*008c*/ 	.byte	0x03, 0x19
        /*008e*/ 	.short	0x0028


	//----- nvinfo : EIATTR_PARAM_CBANK
	.align		4
        /*0090*/ 	.byte	0x04, 0x0a
        /*0092*/ 	.short	(.L_27 - .L_26)
	.align		4
.L_26:
        /*0094*/ 	.word	index@(.nv.constant0.triton_poi_fused_clone_12)
        /*0098*/ 	.short	0x0210
        /*009a*/ 	.short	0x0028


	//----- nvinfo : EIATTR_SW_WAR
	.align		4
.L_27:
        /*009c*/ 	.byte	0x04, 0x36
        /*009e*/ 	.short	(.L_29 - .L_28)
.L_28:
        /*00a0*/ 	.word	0x00000008
.L_29:


//--------------------- .nv.callgraph             --------------------------
	.section	.nv.callgraph,"",@"SHT_CUDA_CALLGRAPH"
	.align	4
	.sectionentsize	8
	.align		4
        /*0000*/ 	.word	0x00000000
	.align		4
        /*0004*/ 	.word	0xffffffff
	.align		4
        /*0008*/ 	.word	0x00000000
	.align		4
        /*000c*/ 	.word	0xfffffffe
	.align		4
        /*0010*/ 	.word	0x00000000
	.align		4
        /*0014*/ 	.word	0xfffffffd
	.align		4
        /*0018*/ 	.word	0x00000000
	.align		4
        /*001c*/ 	.word	0xfffffffc


//--------------------- .text.triton_poi_fused_clone_12 --------------------------
	.section	.text.triton_poi_fused_clone_12,"ax",@progbits
	.sectionflags	@"SHF_BARRIERS=1"
	.align	128
        .global         triton_poi_fused_clone_12
        .type           triton_poi_fused_clone_12,@function
        .size           triton_poi_fused_clone_12,(.L_x_1 - triton_poi_fused_clone_12)
        .other          triton_poi_fused_clone_12,@"STO_CUDA_ENTRY STV_DEFAULT"
triton_poi_fused_clone_12:
.text.triton_poi_fused_clone_12:
[----:B------:R-:W0:Y:S01]  /*0000*/  LDC R1, c[0x0][0x28] ;  /* 0x00000a00ff017b82 */ /* 0x000e220000000800 */
[----:B------:R-:W1:Y:S07]  /*0010*/  S2R R8, SR_TID.X ;  /* 0x0000000000087919 */ /* 0x000e6e0000002100 */
[----:B------:R-:W2:Y:S01]  /*0020*/  LDC.64 R6, c[0x0][0x218] ;  /* 0x00008600ff067b82 */ /* 0x000ea20000000a00 */
[----:B------:R-:W3:Y:S01]  /*0030*/  S2R R9, SR_CTAID.Y ;  /* 0x0000000000097919 */ /* 0x000ee20000002600 */
[----:B------:R-:W4:Y:S06]  /*0040*/  S2R R0, SR_CTAID.X ;  /* 0x0000000000007919 */ /* 0x000f2c0000002500 */
[----:B------:R-:W5:Y:S08]  /*0050*/  LDC.64 R14, c[0x0][0x220] ;  /* 0x00008800ff0e7b82 */ /* 0x000f700000000a00 */
[----:B------:R-:W5:Y:S01]  /*0060*/  LDC.64 R2, c[0x0][0x210] ;  /* 0x00008400ff027b82 */ /* 0x000f620000000a00 */
[----:B------:R-:W-:Y:S01]  /*0070*/  IMAD.MOV.U32 R5, RZ, RZ, RZ ;  /* 0x000000ffff057224 */ /* 0x000fe200078e00ff */
[----:B------:R-:W-:Y:S01]  /*0080*/  ULDC.64 UR6, c[0x0][0x208] ;  /* 0x0000820000067ab9 */ /* 0x000fe20000000a00 */
[----:B-1----:R-:W-:-:S04]  /*0090*/  LOP3.LUT R4, R8, 0x7f, RZ, 0xc0, !PT ;  /* 0x0000007f08047812 */ /* 0x002fc800078ec0ff */
[----:B---3--:R-:W-:Y:S02]  /*00a0*/  PRMT R11, R4, 0x6540, R9 ;  /* 0x00006540040b7816 */ /* 0x008fe40000000009 */
[----:B----4-:R-:W-:-:S03]  /*00b0*/  ISETP.GE.AND P0, PT, R0, 0x4, PT ;  /* 0x000000040000780c */ /* 0x010fc60003f06270 */
[C-C-:B------:R-:W-:Y:S01]  /*00c0*/  IMAD R17, R11.reuse, 0x4, R0.reuse ;  /* 0x000000040b117824 */ /* 0x140fe200078e0200 */
[C---:B------:R-:W-:Y:S01]  /*00d0*/  LOP3.LUT R13, R11.reuse, 0x80, RZ, 0xfc, !PT ;  /* 0x000000800b0d7812 */ /* 0x040fe200078efcff */
[----:B------:R-:W-:Y:S01]  /*00e0*/  HFMA2.MMA R18, -RZ, RZ, 0, 0 ;  /* 0x00000000ff127435 */ /* 0x000fe200000001ff */
[----:B------:R-:W-:Y:S01]  /*00f0*/  ISETP.LT.AND P1, PT, R11, 0x100, !P0 ;  /* 0x000001000b00780c */ /* 0x000fe20004721270 */
[----:B------:R-:W-:Y:S01]  /*0100*/  IMAD.MOV.U32 R20, RZ, RZ, RZ ;  /* 0x000000ffff147224 */ /* 0x000fe200078e00ff */
[C---:B------:R-:W-:Y:S01]  /*0110*/  ISETP.LT.AND P2, PT, R13.reuse, 0x100, !P0 ;  /* 0x000001000d00780c */ /* 0x040fe20004741270 */
[----:B------:R-:W-:Y:S02]  /*0120*/  IMAD R19, R13, 0x4, R0 ;  /* 0x000000040d137824 */ /* 0x000fe400078e0200 */
[----:B--2---:R-:W-:-:S04]  /*0130*/  IMAD.WIDE R10, R17, 0x4, R6 ;  /* 0x00000004110a7825 */ /* 0x004fc800078e0206 */
[----:B-----5:R-:W-:-:S04]  /*0140*/  IMAD.WIDE R14, R0, 0x4, R14 ;  /* 0x00000004000e7825 */ /* 0x020fc800078e020e */
[----:B------:R-:W-:Y:S01]  /*0150*/  IMAD.WIDE R6, R19, 0x4, R6 ;  /* 0x0000000413067825 */ /* 0x000fe200078e0206 */
[----:B------:R-:W2:Y:S03]  /*0160*/  @!P0 LDG.E.EL R5, desc[UR6][R14.64] ;  /* 0x000000060e058981 */ /* 0x000ea6000c2e1900 */
[--C-:B0-----:R-:W-:Y:S01]  /*0170*/  IMAD.WIDE R12, R17, 0x4, R2.reuse ;  /* 0x00000004110c7825 */ /* 0x101fe200078e0202 */
[----:B------:R-:W-:Y:S01]  /*0180*/  CS2R R16, SRZ ;  /* 0x0000000000107805 */ /* 0x000fe2000001ff00 */
[----:B------:R-:W2:Y:S02]  /*0190*/  @P1 LDG.E.EL R18, desc[UR6][R10.64] ;  /* 0x000000060a121981 */ /* 0x000ea4000c2e1900 */
[----:B------:R-:W-:Y:S02]  /*01a0*/  IMAD.WIDE R2, R19, 0x4, R2 ;  /* 0x0000000413027825 */ /* 0x000fe400078e0202 */
[----:B------:R-:W3:Y:S04]  /*01b0*/  @P2 LDG.E.EL R20, desc[UR6][R6.64] ;  /* 0x0000000606142981 */ /* 0x000ee8000c2e1900 */
[----:B------:R-:W4:Y:S04]  /*01c0*/  @P1 LDG.E.EL R16, desc[UR6][R12.64] ;  /* 0x000000060c101981 */ /* 0x000f28000c2e1900 */
[----:B------:R-:W5:Y:S01]  /*01d0*/  @P2 LDG.E.EL R17, desc[UR6][R2.64] ;  /* 0x0000000602112981 */ /* 0x000f62000c2e1900 */
[----:B------:R-:W0:Y:S01]  /*01e0*/  S2UR UR5, SR_CgaCtaId ;  /* 0x00000000000579c3 */ /* 0x000e220000008800 */
[----:B------:R-:W-:Y:S01]  /*01f0*/  UMOV UR4, 0x400 ;  /* 0x0000040000047882 */ /* 0x000fe20000000000 */
[----:B------:R-:W-:-:S05]  /*0200*/  IMAD.SHL.U32 R8, R8, 0x2, RZ ;  /* 0x0000000208087824 */ /* 0x000fca00078e00ff */
[----:B------:R-:W-:-:S04]  /*0210*/  LOP3.LUT R8, R8, 0xfe, RZ, 0xc0, !PT ;  /* 0x000000fe08087812 */ /* 0x000fc800078ec0ff */
[----:B------:R-:W-:-:S04]  /*0220*/  PRMT R9, R8, 0x6540, R9 ;  /* 0x0000654008097816 */ /* 0x000fc80000000009 */
[----:B------:R-:W-:Y:S01]  /*0230*/  ISETP.LT.AND P0, PT, R9, 0x100, !P0 ;  /* 0x000001000900780c */ /* 0x000fe20004701270 */
[----:B0-----:R-:W-:-:S06]  /*0240*/  UPRMT UR4, UR5, 0x654, UR4 ;  /* 0x0000065405047896 */ /* 0x001fcc0008000004 */
[----:B------:R-:W-:Y:S02]  /*0250*/  LEA R4, R4, UR4, 0x2 ;  /* 0x0000000404047c11 */ /* 0x000fe4000f8e10ff */
[----:B------:R-:W-:Y:S01]  /*0260*/  LEA R8, R8, UR4, 0x2 ;  /* 0x0000000408087c11 */ /* 0x000fe2000f8e10ff */
[C---:B--2---:R-:W-:Y:S01]  /*0270*/  FADD R11, R5.reuse, R18 ;  /* 0x00000012050b7221 */ /* 0x044fe20000000000 */
[----:B---3--:R-:W-:-:S03]  /*0280*/  FADD R20, R5, R20 ;  /* 0x0000001405147221 */ /* 0x008fc60000000000 */
[----:B----4-:R-:W-:Y:S01]  /*0290*/  FADD R11, R11, R16 ;  /* 0x000000100b0b7221 */ /* 0x010fe20000000000 */
[----:B-----5:R-:W-:-:S04]  /*02a0*/  FADD R17, R20, R17 ;  /* 0x0000001114117221 */ /* 0x020fc80000000000 */
[----:B------:R0:W-:Y:S04]  /*02b0*/  STS [R4], R11 ;  /* 0x0000000b04007388 */ /* 0x0001e80000000800 */
[----:B------:R0:W-:Y:S01]  /*02c0*/  STS [R4+0x200], R17 ;  /* 0x0002001104007388 */ /* 0x0001e20000000800 */
[----:B------:R-:W-:Y:S06]  /*02d0*/  BAR.SYNC.DEFER_BLOCKING 0x0 ;  /* 0x0000000000007b1d */ /* 0x000fec0000010000 */
[----:B0-----:R-:W-:Y:S05]  /*02e0*/  @!P0 EXIT ;  /* 0x000000000000894d */ /* 0x001fea0003800000 */
[----:B------:R-:W0:Y:S01]  /*02f0*/  LDS.64 R10, [R8] ;  /* 0x00000000080a7984 */ /* 0x000e220000000a00 */
[----:B------:R-:W-:Y:S01]  /*0300*/  SHF.R.S32.HI R4, RZ, 0x1f, R9 ;  /* 0x0000001fff047819 */ /* 0x000fe20000011409 */
[----:B------:R-:W1:Y:S03]  /*0310*/  LDC.64 R2, c[0x0][0x228] ;  /* 0x00008a00ff027b82 */ /* 0x000e660000000a00 */
[----:B------:R-:W-:-:S04]  /*0320*/  LEA.HI R4, R4, R9, RZ, 0x6 ;  /* 0x0000000904047211 */ /* 0x000fc800078f30ff */
[C---:B------:R-:W-:Y:S01]  /*0330*/  LOP3.LUT R6, R4.reuse, 0xffffffc0, RZ, 0xc0, !PT ;  /* 0xffffffc004067812 */ /* 0x040fe200078ec0ff */
[----:B------:R-:W-:-:S03]  /*0340*/  IMAD.SHL.U32 R4, R4, 0x4, RZ ;  /* 0x0000000404047824 */ /* 0x000fc600078e00ff */
[----:B------:R-:W-:Y:S02]  /*0350*/  IADD3 R9, R9, -R6, RZ ;  /* 0x8000000609097210 */ /* 0x000fe40007ffe0ff */
[----:B------:R-:W-:-:S03]  /*0360*/  LOP3.LUT R4, R4, 0xffffff00, RZ, 0xc0, !PT ;  /* 0xffffff0004047812 */ /* 0x000fc600078ec0ff */
[----:B------:R-:W-:-:S05]  /*0370*/  IMAD R9, R0, 0x40, R9 ;  /* 0x0000004000097824 */ /* 0x000fca00078e0209 */
[----:B------:R-:W-:-:S05]  /*0380*/  IADD3 R9, R9, R4, RZ ;  /* 0x0000000409097210 */ /* 0x000fca0007ffe0ff */
[----:B-1----:R-:W-:-:S05]  /*0390*/  IMAD.WIDE R2, R9, 0x4, R2 ;  /* 0x0000000409027825 */ /* 0x002fca00078e0202 */
[----:B0-----:R-:W-:Y:S01]  /*03a0*/  STG.E.64 desc[UR6][R2.64], R10 ;  /* 0x0000000a02007986 */ /* 0x001fe2000c101b06 */
[----:B------:R-:W-:Y:S05]  /*03b0*/  EXIT ;  /* 0x000000000000794d */ /* 0x000fea0003800000 */
.L_x_0:
[----:B------:R-:W-:-:S00]  /*03c0*/  BRA `(.L_x_0) ;  /* 0xfffffffc00fc7947 */ /* 0x000fc0000383ffff */
[----:B------:R-:W-:-:S00]  /*03d0*/  NOP ;  /* 0x0000000000007918 */ /* 0x000fc00000000000 */
        /* <DEDUP_REMOVED lines=10> */
.L_x_1:


//--------------------- .nv.shared.triton_poi_fused_clone_12 --------------------------
	.section	.nv.shared.triton_poi_fused_clone_12,"aw",@nobits
	.sectionflags	@""
	.align	16
	.zero		1024


//--------------------- .nv.constant0.triton_poi_fused_clone_12 --------------------------
	.section	.nv.constant0.triton_poi_fused_clone_12,"a",@progbits
	.sectionflags	@""
	.align	4
.nv.constant0.triton_poi_fused_clone_12:
	.zero		568
